//
// Generated by NVIDIA NVVM Compiler
//
// Compiler Build ID: CL-36424714
// Cuda compilation tools, release 13.0, V13.0.88
// Based on NVVM 20.0.0
//

.version 9.0
.target sm_100
.address_size 64

	// .globl	_Z17shfl_down_examplePi

.visible .entry _Z17shfl_down_examplePi(
	.param .u64 .ptr .align 1 _Z17shfl_down_examplePi_param_0
)
{
	.reg .pred 	%p<3>;
	.reg .b32 	%r<5>;
	.reg .b64 	%rd<5>;

	ld.param.u64 	%rd1, [_Z17shfl_down_examplePi_param_0];
	cvta.to.global.u64 	%rd2, %rd1;
	mov.u32 	%r1, %tid.x;
	shfl.sync.down.b32	%r2|%p1, %r1, 4, 6175, -1;
	and.b32  	%r3, %r1, 4;
	setp.eq.s32 	%p2, %r3, 0;
	selp.b32 	%r4, %r2, 0, %p2;
	mul.wide.u32 	%rd3, %r1, 4;
	add.s64 	%rd4, %rd2, %rd3;
	st.global.u32 	[%rd4], %r4;
	ret;

}


// ===== COMPILED SASS (sm_100) =====

	.target	sm_100

	.elftype	@"ET_EXEC"


//--------------------- .note.nv.tkinfo           --------------------------
	.section	.note.nv.tkinfo,"",@"SHT_NOTE"
	.sectionflags	@"SHF_NOTE_NV_TKINFO"
	.tkinfo
        /*0018*/ 	.word	0x00000002
        /*0030*/ 	.string	""
        /*0030*/ 	.string	"ptxas"
        /*0030*/ 	.string	"Cuda compilation tools, release 13.0, V13.0.88"
        /*0030*/ 	.string	"Build cuda_13.0.r13.0/compiler.36424714_0"
        /*0030*/ 	.string	"-arch sm_100 -m 64 "



//--------------------- .note.nv.cuinfo           --------------------------
	.section	.note.nv.cuinfo,"",@"SHT_NOTE"
	.sectionflags	@"SHF_NOTE_NV_CUINFO"
        /*0018*/ 	.short	0x0002
        /*001a*/ 	.short	0x0064
        /*001c*/ 	.short	0x0082
	.zero		2


//--------------------- .nv.info                  --------------------------
	.section	.nv.info,"",@"SHT_CUDA_INFO"
	.align	4


	//----- nvinfo : EIATTR_REGCOUNT
	.align		4
        /*0000*/ 	.byte	0x04, 0x2f
        /*0002*/ 	.short	(.L_1 - .L_0)
	.align		4
.L_0:
        /*0004*/ 	.word	index@(_Z17shfl_down_examplePi)
        /*0008*/ 	.word	0x0000000a


	//----- nvinfo : EIATTR_FRAME_SIZE
	.align		4
.L_1:
        /*000c*/ 	.byte	0x04, 0x11
        /*000e*/ 	.short	(.L_3 - .L_2)
	.align		4
.L_2:
        /*0010*/ 	.word	index@(_Z17shfl_down_examplePi)
        /*0014*/ 	.word	0x00000000


	//----- nvinfo : EIATTR_MIN_STACK_SIZE
	.align		4
.L_3:
        /*0018*/ 	.byte	0x04, 0x12
        /*001a*/ 	.short	(.L_5 - .L_4)
	.align		4
.L_4:
        /*001c*/ 	.word	index@(_Z17shfl_down_examplePi)
        /*0020*/ 	.word	0x00000000
.L_5:


//--------------------- .nv.compat                --------------------------
	.section	.nv.compat,"",@"SHT_CUDA_COMPAT_INFO"
	.align	4
        /*0000*/ 	.byte	0x02, 0x09, 0x00, 0x00, 0x02, 0x02, 0x01, 0x00, 0x02, 0x05, 0x05, 0x00, 0x03, 0x07, 0x01, 0x01
        /*0010*/ 	.byte	0x02, 0x03, 0x00, 0x00, 0x02, 0x06, 0x01, 0x00, 0x04, 0x0b, 0x08, 0x00, 0x09, 0x00, 0x00, 0x00
        /*0020*/ 	.byte	0x00, 0x00, 0x00, 0x00


//--------------------- .nv.info._Z17shfl_down_examplePi --------------------------
	.section	.nv.info._Z17shfl_down_examplePi,"",@"SHT_CUDA_INFO"
	.sectionflags	@""
	.align	4


	//----- nvinfo : EIATTR_CUDA_API_VERSION
	.align		4
        /*0000*/ 	.byte	0x04, 0x37
        /*0002*/ 	.short	(.L_7 - .L_6)
.L_6:
        /*0004*/ 	.word	0x00000082


	//----- nvinfo : EIATTR_KPARAM_INFO
	.align		4
.L_7:
        /*0008*/ 	.byte	0x04, 0x17
        /*000a*/ 	.short	(.L_9 - .L_8)
.L_8:
        /*000c*/ 	.word	0x00000000
        /*0010*/ 	.short	0x0000
        /*0012*/ 	.short	0x0000
        /*0014*/ 	.byte	0x00, 0xf5, 0x21, 0x00


	//----- nvinfo : EIATTR_SPARSE_MMA_MASK
	.align		4
.L_9:
        /*0018*/ 	.byte	0x03, 0x50
        /*001a*/ 	.short	0x0000


	//----- nvinfo : EIATTR_MAXREG_COUNT
	.align		4
        /*001c*/ 	.byte	0x03, 0x1b
        /*001e*/ 	.short	0x00ff


	//----- nvinfo : EIATTR_MERCURY_ISA_VERSION
	.align		4
        /*0020*/ 	.byte	0x03, 0x5f
        /*0022*/ 	.short	0x0101


	//----- nvinfo : EIATTR_COOP_GROUP_MASK_REGIDS
	.align		4
        /*0024*/ 	.byte	0x04, 0x29
        /*0026*/ 	.short	(.L_11 - .L_10)


	//   ....[0]....
.L_10:
        /*0028*/ 	.word	0xffffffff


	//----- nvinfo : EIATTR_COOP_GROUP_INSTR_OFFSETS
	.align		4
.L_11:
        /*002c*/ 	.byte	0x04, 0x28
        /*002e*/ 	.short	(.L_13 - .L_12)


	//   ....[0]....
.L_12:
        /*0030*/ 	.word	0x00000040


	//----- nvinfo : EIATTR_VRC_CTA_INIT_COUNT
	.align		4
.L_13:
        /*0034*/ 	.byte	0x02, 0x4a
	.zero		1
	.zero		1


	//----- nvinfo : EIATTR_EXIT_INSTR_OFFSETS
	.align		4
        /*0038*/ 	.byte	0x04, 0x1c
        /*003a*/ 	.short	(.L_15 - .L_14)


	//   ....[0]....
.L_14:
        /*003c*/ 	.word	0x00000090


	//----- nvinfo : EIATTR_CBANK_PARAM_SIZE
	.align		4
.L_15:
        /*0040*/ 	.byte	0x03, 0x19
        /*0042*/ 	.short	0x0008


	//----- nvinfo : EIATTR_PARAM_CBANK
	.align		4
        /*0044*/ 	.byte	0x04, 0x0a
        /*0046*/ 	.short	(.L_17 - .L_16)
	.align		4
.L_16:
        /*0048*/ 	.word	index@(.nv.constant0._Z17shfl_down_examplePi)
        /*004c*/ 	.short	0x0380
        /*004e*/ 	.short	0x0008


	//----- nvinfo : EIATTR_SW_WAR
	.align		4
.L_17:
        /*0050*/ 	.byte	0x04, 0x36
        /*0052*/ 	.short	(.L_19 - .L_18)
.L_18:
        /*0054*/ 	.word	0x00000008
.L_19:


//--------------------- .nv.callgraph             --------------------------
	.section	.nv.callgraph,"",@"SHT_CUDA_CALLGRAPH"
	.align	4
	.sectionentsize	8
	.align		4
        /*0000*/ 	.word	0x00000000
	.align		4
        /*0004*/ 	.word	0xffffffff
	.align		4
        /*0008*/ 	.word	0x00000000
	.align		4
        /*000c*/ 	.word	0xfffffffe
	.align		4
        /*0010*/ 	.word	0x00000000
	.align		4
        /*0014*/ 	.word	0xfffffffd
	.align		4
        /*0018*/ 	.word	0x00000000
	.align		4
        /*001c*/ 	.word	0xfffffffc


//--------------------- .text._Z17shfl_down_examplePi --------------------------
	.section	.text._Z17shfl_down_examplePi,"ax",@progbits
	.align	128
        .global         _Z17shfl_down_examplePi
        .type           _Z17shfl_down_examplePi,@function
        .size           _Z17shfl_down_examplePi,(.L_x_1 - _Z17shfl_down_examplePi)
        .other          _Z17shfl_down_examplePi,@"STO_CUDA_ENTRY STV_DEFAULT"
_Z17shfl_down_examplePi:
.text._Z17shfl_down_examplePi:
[----:B------:R-:W-:Y:S01]  /*0000*/  LDC R1, c[0x0][0x37c] ;  /* 0x0000df00ff017b82 */ /* 0x000fe20000000800 */
[----:B------:R-:W0:Y:S07]  /*0010*/  S2R R7, SR_TID.X ;  /* 0x0000000000077919 */ /* 0x000e2e0000002100 */
[----:B------:R-:W1:Y:S01]  /*0020*/  LDC.64 R2, c[0x0][0x380] ;  /* 0x0000e000ff027b82 */ /* 0x000e620000000a00 */
[----:B------:R-:W2:Y:S01]  /*0030*/  LDCU.64 UR4, c[0x0][0x358] ;  /* 0x00006b00ff0477ac */ /* 0x000ea20008000a00 */
[----:B0-----:R-:W0:Y:S01]  /*0040*/  SHFL.DOWN PT, R0, R7, 0x4, 0x181f ;  /* 0x08981f0007007f89 */ /* 0x001e2200000e0000 */
[C---:B------:R-:W-:Y:S01]  /*0050*/  LOP3.LUT P0, RZ, R7.reuse, 0x4, RZ, 0xc0, !PT ;  /* 0x0000000407ff7812 */ /* 0x040fe2000780c0ff */
[----:B-1----:R-:W-:-:S03]  /*0060*/  IMAD.WIDE.U32 R2, R7, 0x4, R2 ;  /* 0x0000000407027825 */ /* 0x002fc600078e0002 */
[----:B0-----:R-:W-:-:S05]  /*0070*/  SEL R5, R0, RZ, !P0 ;  /* 0x000000ff00057207 */ /* 0x001fca0004000000 */
[----:B--2---:R-:W-:Y:S01]  /*0080*/  STG.E desc[UR4][R2.64], R5 ;  /* 0x0000000502007986 */ /* 0x004fe2000c101904 */
[----:B------:R-:W-:Y:S05]  /*0090*/  EXIT ;  /* 0x000000000000794d */ /* 0x000fea0003800000 */
.L_x_0:
[----:B------:R-:W-:-:S00]  /*00a0*/  BRA `(.L_x_0) ;  /* 0xfffffffc00fc7947 */ /* 0x000fc0000383ffff */
[----:B------:R-:W-:-:S00]  /*00b0*/  NOP ;  /* 0x0000000000007918 */ /* 0x000fc00000000000 */
        /* <DEDUP_REMOVED lines=12> */
.L_x_1:


//--------------------- .nv.shared.reserved.0     --------------------------
	.section	.nv.shared.reserved.0,"aw",@nobits
	.weak		__nv_reservedSMEM_offset_0_alias
	.size		__nv_reservedSMEM_offset_0_alias, 0, 64
	.other		__nv_reservedSMEM_offset_0_alias,@"STO_CUDA_RESERVED_SHARED STV_DEFAULT"
__nv_reservedSMEM_offset_0_alias:
	.zero		0
	.zero		64


//--------------------- .nv.constant0._Z17shfl_down_examplePi --------------------------
	.section	.nv.constant0._Z17shfl_down_examplePi,"a",@progbits
	.sectionflags	@""
	.align	4
.nv.constant0._Z17shfl_down_examplePi:
	.zero		904


//--------------------- SYMBOLS --------------------------

	.type		.nv.reservedSmem.offset0,@object
	.size		.nv.reservedSmem.offset0,0x4
